//
// Generated by NVIDIA NVVM Compiler
//
// Compiler Build ID: CL-36424714
// Cuda compilation tools, release 13.0, V13.0.88
// Based on NVVM 20.0.0
//

.version 9.0
.target sm_100
.address_size 64

	// .globl	_Z13reduccion_gpuPii

.visible .entry _Z13reduccion_gpuPii(
	.param .u64 .ptr .align 1 _Z13reduccion_gpuPii_param_0,
	.param .u32 _Z13reduccion_gpuPii_param_1
)
{
	.reg .pred 	%p<7>;
	.reg .b32 	%r<13>;
	.reg .b64 	%rd<5>;

	ld.param.u64 	%rd2, [_Z13reduccion_gpuPii_param_0];
	cvta.to.global.u64 	%rd1, %rd2;
	mov.u32 	%r2, %tid.x;
	mul.wide.u32 	%rd3, %r2, 4;
	add.s64 	%rd4, %rd1, %rd3;
	ld.global.u32 	%r3, [%rd4];
	shfl.sync.up.b32	%r4|%p1, %r3, 16, 0, -1;
	sub.s32 	%r5, %r3, %r4;
	shfl.sync.up.b32	%r6|%p2, %r5, 8, 0, -1;
	sub.s32 	%r7, %r5, %r6;
	shfl.sync.up.b32	%r8|%p3, %r7, 4, 0, -1;
	sub.s32 	%r9, %r7, %r8;
	shfl.sync.up.b32	%r10|%p4, %r9, 2, 0, -1;
	sub.s32 	%r11, %r9, %r10;
	shfl.sync.up.b32	%r12|%p5, %r11, 1, 0, -1;
	sub.s32 	%r1, %r11, %r12;
	setp.ne.s32 	%p6, %r2, 31;
	@%p6 bra 	$L__BB0_2;
	st.global.u32 	[%rd1], %r1;
$L__BB0_2:
	ret;

}


// ===== COMPILED SASS (sm_100) =====

	.target	sm_100

	.elftype	@"ET_EXEC"


//--------------------- .note.nv.tkinfo           --------------------------
	.section	.note.nv.tkinfo,"",@"SHT_NOTE"
	.sectionflags	@"SHF_NOTE_NV_TKINFO"
	.tkinfo
        /*0018*/ 	.word	0x00000002
        /*0030*/ 	.string	""
        /*0030*/ 	.string	"ptxas"
        /*0030*/ 	.string	"Cuda compilation tools, release 13.0, V13.0.88"
        /*0030*/ 	.string	"Build cuda_13.0.r13.0/compiler.36424714_0"
        /*0030*/ 	.string	"-arch sm_100 -m 64 "



//--------------------- .note.nv.cuinfo           --------------------------
	.section	.note.nv.cuinfo,"",@"SHT_NOTE"
	.sectionflags	@"SHF_NOTE_NV_CUINFO"
        /*0018*/ 	.short	0x0002
        /*001a*/ 	.short	0x0064
        /*001c*/ 	.short	0x0082
	.zero		2


//--------------------- .nv.info                  --------------------------
	.section	.nv.info,"",@"SHT_CUDA_INFO"
	.align	4


	//----- nvinfo : EIATTR_REGCOUNT
	.align		4
        /*0000*/ 	.byte	0x04, 0x2f
        /*0002*/ 	.short	(.L_1 - .L_0)
	.align		4
.L_0:
        /*0004*/ 	.word	index@(_Z13reduccion_gpuPii)
        /*0008*/ 	.word	0x0000000c


	//----- nvinfo : EIATTR_FRAME_SIZE
	.align		4
.L_1:
        /*000c*/ 	.byte	0x04, 0x11
        /*000e*/ 	.short	(.L_3 - .L_2)
	.align		4
.L_2:
        /*0010*/ 	.word	index@(_Z13reduccion_gpuPii)
        /*0014*/ 	.word	0x00000000


	//----- nvinfo : EIATTR_MIN_STACK_SIZE
	.align		4
.L_3:
        /*0018*/ 	.byte	0x04, 0x12
        /*001a*/ 	.short	(.L_5 - .L_4)
	.align		4
.L_4:
        /*001c*/ 	.word	index@(_Z13reduccion_gpuPii)
        /*0020*/ 	.word	0x00000000
.L_5:


//--------------------- .nv.compat                --------------------------
	.section	.nv.compat,"",@"SHT_CUDA_COMPAT_INFO"
	.align	4
        /*0000*/ 	.byte	0x02, 0x09, 0x00, 0x00, 0x02, 0x02, 0x01, 0x00, 0x02, 0x05, 0x05, 0x00, 0x03, 0x07, 0x01, 0x01
        /*0010*/ 	.byte	0x02, 0x03, 0x00, 0x00, 0x02, 0x06, 0x01, 0x00, 0x04, 0x0b, 0x08, 0x00, 0x09, 0x00, 0x00, 0x00
        /*0020*/ 	.byte	0x00, 0x00, 0x00, 0x00


//--------------------- .nv.info._Z13reduccion_gpuPii --------------------------
	.section	.nv.info._Z13reduccion_gpuPii,"",@"SHT_CUDA_INFO"
	.sectionflags	@""
	.align	4


	//----- nvinfo : EIATTR_CUDA_API_VERSION
	.align		4
        /*0000*/ 	.byte	0x04, 0x37
        /*0002*/ 	.short	(.L_7 - .L_6)
.L_6:
        /*0004*/ 	.word	0x00000082


	//----- nvinfo : EIATTR_KPARAM_INFO
	.align		4
.L_7:
        /*0008*/ 	.byte	0x04, 0x17
        /*000a*/ 	.short	(.L_9 - .L_8)
.L_8:
        /*000c*/ 	.word	0x00000000
        /*0010*/ 	.short	0x0001
        /*0012*/ 	.short	0x0008
        /*0014*/ 	.byte	0x00, 0xf0, 0x11, 0x00


	//----- nvinfo : EIATTR_KPARAM_INFO
	.align		4
.L_9:
        /*0018*/ 	.byte	0x04, 0x17
        /*001a*/ 	.short	(.L_11 - .L_10)
.L_10:
        /*001c*/ 	.word	0x00000000
        /*0020*/ 	.short	0x0000
        /*0022*/ 	.short	0x0000
        /*0024*/ 	.byte	0x00, 0xf5, 0x21, 0x00


	//----- nvinfo : EIATTR_SPARSE_MMA_MASK
	.align		4
.L_11:
        /*0028*/ 	.byte	0x03, 0x50
        /*002a*/ 	.short	0x0000


	//----- nvinfo : EIATTR_MAXREG_COUNT
	.align		4
        /*002c*/ 	.byte	0x03, 0x1b
        /*002e*/ 	.short	0x00ff


	//----- nvinfo : EIATTR_MERCURY_ISA_VERSION
	.align		4
        /*0030*/ 	.byte	0x03, 0x5f
        /*0032*/ 	.short	0x0101


	//----- nvinfo : EIATTR_COOP_GROUP_MASK_REGIDS
	.align		4
        /*0034*/ 	.byte	0x04, 0x29
        /*0036*/ 	.short	(.L_13 - .L_12)


	//   ....[0]....
.L_12:
        /*0038*/ 	.word	0xffffffff


	//   ....[1]....
        /*003c*/ 	.word	0xffffffff


	//   ....[2]....
        /*0040*/ 	.word	0xffffffff


	//   ....[3]....
        /*0044*/ 	.word	0xffffffff


	//   ....[4]....
        /*0048*/ 	.word	0xffffffff


	//----- nvinfo : EIATTR_COOP_GROUP_INSTR_OFFSETS
	.align		4
.L_13:
        /*004c*/ 	.byte	0x04, 0x28
        /*004e*/ 	.short	(.L_15 - .L_14)


	//   ....[0]....
.L_14:
        /*0050*/ 	.word	0x00000070


	//   ....[1]....
        /*0054*/ 	.word	0x00000090


	//   ....[2]....
        /*0058*/ 	.word	0x000000b0


	//   ....[3]....
        /*005c*/ 	.word	0x000000d0


	//   ....[4]....
        /*0060*/ 	.word	0x000000f0


	//----- nvinfo : EIATTR_VRC_CTA_INIT_COUNT
	.align		4
.L_15:
        /*0064*/ 	.byte	0x02, 0x4a
	.zero		1
	.zero		1


	//----- nvinfo : EIATTR_EXIT_INSTR_OFFSETS
	.align		4
        /*0068*/ 	.byte	0x04, 0x1c
        /*006a*/ 	.short	(.L_17 - .L_16)


	//   ....[0]....
.L_16:
        /*006c*/ 	.word	0x00000100


	//   ....[1]....
        /*0070*/ 	.word	0x00000140


	//----- nvinfo : EIATTR_CBANK_PARAM_SIZE
	.align		4
.L_17:
        /*0074*/ 	.byte	0x03, 0x19
        /*0076*/ 	.short	0x000c


	//----- nvinfo : EIATTR_PARAM_CBANK
	.align		4
        /*0078*/ 	.byte	0x04, 0x0a
        /*007a*/ 	.short	(.L_19 - .L_18)
	.align		4
.L_18:
        /*007c*/ 	.word	index@(.nv.constant0._Z13reduccion_gpuPii)
        /*0080*/ 	.short	0x0380
        /*0082*/ 	.short	0x000c


	//----- nvinfo : EIATTR_SW_WAR
	.align		4
.L_19:
        /*0084*/ 	.byte	0x04, 0x36
        /*0086*/ 	.short	(.L_21 - .L_20)
.L_20:
        /*0088*/ 	.word	0x00000008
.L_21:


//--------------------- .nv.callgraph             --------------------------
	.section	.nv.callgraph,"",@"SHT_CUDA_CALLGRAPH"
	.align	4
	.sectionentsize	8
	.align		4
        /*0000*/ 	.word	0x00000000
	.align		4
        /*0004*/ 	.word	0xffffffff
	.align		4
        /*0008*/ 	.word	0x00000000
	.align		4
        /*000c*/ 	.word	0xfffffffe
	.align		4
        /*0010*/ 	.word	0x00000000
	.align		4
        /*0014*/ 	.word	0xfffffffd
	.align		4
        /*0018*/ 	.word	0x00000000
	.align		4
        /*001c*/ 	.word	0xfffffffc


//--------------------- .text._Z13reduccion_gpuPii --------------------------
	.section	.text._Z13reduccion_gpuPii,"ax",@progbits
	.align	128
        .global         _Z13reduccion_gpuPii
        .type           _Z13reduccion_gpuPii,@function
        .size           _Z13reduccion_gpuPii,(.L_x_1 - _Z13reduccion_gpuPii)
        .other          _Z13reduccion_gpuPii,@"STO_CUDA_ENTRY STV_DEFAULT"
_Z13reduccion_gpuPii:
.text._Z13reduccion_gpuPii:
[----:B------:R-:W-:Y:S01]  /*0000*/  LDC R1, c[0x0][0x37c] ;  /* 0x0000df00ff017b82 */ /* 0x000fe20000000800 */
[----:B------:R-:W0:Y:S07]  /*0010*/  S2R R9, SR_TID.X ;  /* 0x0000000000097919 */ /* 0x000e2e0000002100 */
[----:B------:R-:W0:Y:S01]  /*0020*/  LDC.64 R2, c[0x0][0x380] ;  /* 0x0000e000ff027b82 */ /* 0x000e220000000a00 */
[----:B------:R-:W1:Y:S01]  /*0030*/  LDCU.64 UR4, c[0x0][0x358] ;  /* 0x00006b00ff0477ac */ /* 0x000e620008000a00 */
[----:B0-----:R-:W-:-:S06]  /*0040*/  IMAD.WIDE.U32 R2, R9, 0x4, R2 ;  /* 0x0000000409027825 */ /* 0x001fcc00078e0002 */
[----:B-1----:R-:W2:Y:S01]  /*0050*/  LDG.E R2, desc[UR4][R2.64] ;  /* 0x0000000402027981 */ /* 0x002ea2000c1e1900 */
[----:B------:R-:W-:-:S03]  /*0060*/  ISETP.NE.AND P0, PT, R9, 0x1f, PT ;  /* 0x0000001f0900780c */ /* 0x000fc60003f05270 */
[----:B--2---:R-:W0:Y:S02]  /*0070*/  SHFL.UP PT, R5, R2, 0x10, RZ ;  /* 0x0600000002057989 */ /* 0x004e2400000e00ff */
[----:B0-----:R-:W-:-:S05]  /*0080*/  IADD3 R5, PT, PT, R2, -R5, RZ ;  /* 0x8000000502057210 */ /* 0x001fca0007ffe0ff */
[----:B------:R-:W0:Y:S02]  /*0090*/  SHFL.UP PT, R0, R5, 0x8, RZ ;  /* 0x0500000005007989 */ /* 0x000e2400000e00ff */
[----:B0-----:R-:W-:-:S05]  /*00a0*/  IADD3 R0, PT, PT, R5, -R0, RZ ;  /* 0x8000000005007210 */ /* 0x001fca0007ffe0ff */
[----:B------:R-:W0:Y:S02]  /*00b0*/  SHFL.UP PT, R7, R0, 0x4, RZ ;  /* 0x0480000000077989 */ /* 0x000e2400000e00ff */
[----:B0-----:R-:W-:-:S05]  /*00c0*/  IMAD.IADD R7, R0, 0x1, -R7 ;  /* 0x0000000100077824 */ /* 0x001fca00078e0a07 */
[----:B------:R-:W0:Y:S02]  /*00d0*/  SHFL.UP PT, R4, R7, 0x2, RZ ;  /* 0x0440000007047989 */ /* 0x000e2400000e00ff */
[----:B0-----:R-:W-:-:S05]  /*00e0*/  IADD3 R4, PT, PT, R7, -R4, RZ ;  /* 0x8000000407047210 */ /* 0x001fca0007ffe0ff */
[----:B------:R0:W1:Y:S01]  /*00f0*/  SHFL.UP PT, R9, R4, 0x1, RZ ;  /* 0x0420000004097989 */ /* 0x00006200000e00ff */
[----:B------:R-:W-:Y:S05]  /*0100*/  @P0 EXIT ;  /* 0x000000000000094d */ /* 0x000fea0003800000 */
[----:B------:R-:W2:Y:S01]  /*0110*/  LDC.64 R2, c[0x0][0x380] ;  /* 0x0000e000ff027b82 */ /* 0x000ea20000000a00 */
[----:B-1----:R-:W-:-:S05]  /*0120*/  IMAD.IADD R9, R4, 0x1, -R9 ;  /* 0x0000000104097824 */ /* 0x002fca00078e0a09 */
[----:B--2---:R-:W-:Y:S01]  /*0130*/  STG.E desc[UR4][R2.64], R9 ;  /* 0x0000000902007986 */ /* 0x004fe2000c101904 */
[----:B------:R-:W-:Y:S05]  /*0140*/  EXIT ;  /* 0x000000000000794d */ /* 0x000fea0003800000 */
.L_x_0:
[----:B------:R-:W-:-:S00]  /*0150*/  BRA `(.L_x_0) ;  /* 0xfffffffc00fc7947 */ /* 0x000fc0000383ffff */
[----:B------:R-:W-:-:S00]  /*0160*/  NOP ;  /* 0x0000000000007918 */ /* 0x000fc00000000000 */
        /* <DEDUP_REMOVED lines=9> */
.L_x_1:


//--------------------- .nv.shared.reserved.0     --------------------------
	.section	.nv.shared.reserved.0,"aw",@nobits
	.weak		__nv_reservedSMEM_offset_0_alias
	.size		__nv_reservedSMEM_offset_0_alias, 0, 64
	.other		__nv_reservedSMEM_offset_0_alias,@"STO_CUDA_RESERVED_SHARED STV_DEFAULT"
__nv_reservedSMEM_offset_0_alias:
	.zero		0
	.zero		64


//--------------------- .nv.constant0._Z13reduccion_gpuPii --------------------------
	.section	.nv.constant0._Z13reduccion_gpuPii,"a",@progbits
	.sectionflags	@""
	.align	4
.nv.constant0._Z13reduccion_gpuPii:
	.zero		908


//--------------------- SYMBOLS --------------------------

	.type		.nv.reservedSmem.offset0,@object
	.size		.nv.reservedSmem.offset0,0x4
